//
// Generated by NVIDIA NVVM Compiler
//
// Compiler Build ID: CL-36424714
// Cuda compilation tools, release 13.0, V13.0.88
// Based on NVVM 20.0.0
//

.version 9.0
.target sm_100
.address_size 64

	// .globl	_Z6warmupv

.visible .entry _Z6warmupv()
{


	ret;

}
	// .globl	_Z10vector_addPfS_S_i
.visible .entry _Z10vector_addPfS_S_i(
	.param .u64 .ptr .align 1 _Z10vector_addPfS_S_i_param_0,
	.param .u64 .ptr .align 1 _Z10vector_addPfS_S_i_param_1,
	.param .u64 .ptr .align 1 _Z10vector_addPfS_S_i_param_2,
	.param .u32 _Z10vector_addPfS_S_i_param_3
)
{
	.reg .pred 	%p<5>;
	.reg .b32 	%r<11>;
	.reg .b32 	%f<13>;
	.reg .b64 	%rd<23>;

	ld.param.u64 	%rd4, [_Z10vector_addPfS_S_i_param_0];
	ld.param.u64 	%rd5, [_Z10vector_addPfS_S_i_param_1];
	ld.param.u64 	%rd6, [_Z10vector_addPfS_S_i_param_2];
	ld.param.u32 	%r6, [_Z10vector_addPfS_S_i_param_3];
	cvta.to.global.u64 	%rd1, %rd6;
	cvta.to.global.u64 	%rd2, %rd5;
	cvta.to.global.u64 	%rd3, %rd4;
	mov.u32 	%r7, %ctaid.x;
	mov.u32 	%r1, %ntid.x;
	mov.u32 	%r8, %tid.x;
	mul.lo.s32 	%r9, %r7, %r1;
	shl.b32 	%r10, %r9, 2;
	add.s32 	%r2, %r10, %r8;
	setp.ge.s32 	%p1, %r2, %r6;
	@%p1 bra 	$L__BB1_2;
	mul.wide.s32 	%rd7, %r2, 4;
	add.s64 	%rd8, %rd3, %rd7;
	ld.global.f32 	%f1, [%rd8];
	add.s64 	%rd9, %rd2, %rd7;
	ld.global.f32 	%f2, [%rd9];
	add.f32 	%f3, %f1, %f2;
	add.s64 	%rd10, %rd1, %rd7;
	st.global.f32 	[%rd10], %f3;
$L__BB1_2:
	add.s32 	%r3, %r2, %r1;
	setp.ge.s32 	%p2, %r3, %r6;
	@%p2 bra 	$L__BB1_4;
	mul.wide.s32 	%rd11, %r3, 4;
	add.s64 	%rd12, %rd3, %rd11;
	ld.global.f32 	%f4, [%rd12];
	add.s64 	%rd13, %rd2, %rd11;
	ld.global.f32 	%f5, [%rd13];
	add.f32 	%f6, %f4, %f5;
	add.s64 	%rd14, %rd1, %rd11;
	st.global.f32 	[%rd14], %f6;
$L__BB1_4:
	add.s32 	%r4, %r3, %r1;
	setp.ge.s32 	%p3, %r4, %r6;
	@%p3 bra 	$L__BB1_6;
	mul.wide.s32 	%rd15, %r4, 4;
	add.s64 	%rd16, %rd3, %rd15;
	ld.global.f32 	%f7, [%rd16];
	add.s64 	%rd17, %rd2, %rd15;
	ld.global.f32 	%f8, [%rd17];
	add.f32 	%f9, %f7, %f8;
	add.s64 	%rd18, %rd1, %rd15;
	st.global.f32 	[%rd18], %f9;
$L__BB1_6:
	add.s32 	%r5, %r4, %r1;
	setp.ge.s32 	%p4, %r5, %r6;
	@%p4 bra 	$L__BB1_8;
	mul.wide.s32 	%rd19, %r5, 4;
	add.s64 	%rd20, %rd3, %rd19;
	ld.global.f32 	%f10, [%rd20];
	add.s64 	%rd21, %rd2, %rd19;
	ld.global.f32 	%f11, [%rd21];
	add.f32 	%f12, %f10, %f11;
	add.s64 	%rd22, %rd1, %rd19;
	st.global.f32 	[%rd22], %f12;
$L__BB1_8:
	ret;

}


// ===== COMPILED SASS (sm_100) =====

	.target	sm_100

	.elftype	@"ET_EXEC"


//--------------------- .note.nv.tkinfo           --------------------------
	.section	.note.nv.tkinfo,"",@"SHT_NOTE"
	.sectionflags	@"SHF_NOTE_NV_TKINFO"
	.tkinfo
        /*0018*/ 	.word	0x00000002
        /*0030*/ 	.string	""
        /*0030*/ 	.string	"ptxas"
        /*0030*/ 	.string	"Cuda compilation tools, release 13.0, V13.0.88"
        /*0030*/ 	.string	"Build cuda_13.0.r13.0/compiler.36424714_0"
        /*0030*/ 	.string	"-arch sm_100 -m 64 "



//--------------------- .note.nv.cuinfo           --------------------------
	.section	.note.nv.cuinfo,"",@"SHT_NOTE"
	.sectionflags	@"SHF_NOTE_NV_CUINFO"
        /*0018*/ 	.short	0x0002
        /*001a*/ 	.short	0x0064
        /*001c*/ 	.short	0x0082
	.zero		2


//--------------------- .nv.info                  --------------------------
	.section	.nv.info,"",@"SHT_CUDA_INFO"
	.align	4


	//----- nvinfo : EIATTR_REGCOUNT
	.align		4
        /*0000*/ 	.byte	0x04, 0x2f
        /*0002*/ 	.short	(.L_1 - .L_0)
	.align		4
.L_0:
        /*0004*/ 	.word	index@(_Z6warmupv)
        /*0008*/ 	.word	0x00000004


	//----- nvinfo : EIATTR_FRAME_SIZE
	.align		4
.L_1:
        /*000c*/ 	.byte	0x04, 0x11
        /*000e*/ 	.short	(.L_3 - .L_2)
	.align		4
.L_2:
        /*0010*/ 	.word	index@(_Z6warmupv)
        /*0014*/ 	.word	0x00000000


	//----- nvinfo : EIATTR_REGCOUNT
	.align		4
.L_3:
        /*0018*/ 	.byte	0x04, 0x2f
        /*001a*/ 	.short	(.L_5 - .L_4)
	.align		4
.L_4:
        /*001c*/ 	.word	index@(_Z10vector_addPfS_S_i)
        /*0020*/ 	.word	0x00000014


	//----- nvinfo : EIATTR_FRAME_SIZE
	.align		4
.L_5:
        /*0024*/ 	.byte	0x04, 0x11
        /*0026*/ 	.short	(.L_7 - .L_6)
	.align		4
.L_6:
        /*0028*/ 	.word	index@(_Z10vector_addPfS_S_i)
        /*002c*/ 	.word	0x00000000


	//----- nvinfo : EIATTR_MIN_STACK_SIZE
	.align		4
.L_7:
        /*0030*/ 	.byte	0x04, 0x12
        /*0032*/ 	.short	(.L_9 - .L_8)
	.align		4
.L_8:
        /*0034*/ 	.word	index@(_Z10vector_addPfS_S_i)
        /*0038*/ 	.word	0x00000000


	//----- nvinfo : EIATTR_MIN_STACK_SIZE
	.align		4
.L_9:
        /*003c*/ 	.byte	0x04, 0x12
        /*003e*/ 	.short	(.L_11 - .L_10)
	.align		4
.L_10:
        /*0040*/ 	.word	index@(_Z6warmupv)
        /*0044*/ 	.word	0x00000000
.L_11:


//--------------------- .nv.compat                --------------------------
	.section	.nv.compat,"",@"SHT_CUDA_COMPAT_INFO"
	.align	4
        /*0000*/ 	.byte	0x02, 0x09, 0x00, 0x00, 0x02, 0x02, 0x01, 0x00, 0x02, 0x05, 0x05, 0x00, 0x03, 0x07, 0x01, 0x01
        /*0010*/ 	.byte	0x02, 0x03, 0x00, 0x00, 0x02, 0x06, 0x01, 0x00, 0x04, 0x0b, 0x08, 0x00, 0x09, 0x00, 0x00, 0x00
        /*0020*/ 	.byte	0x00, 0x00, 0x00, 0x00


//--------------------- .nv.info._Z10vector_addPfS_S_i --------------------------
	.section	.nv.info._Z10vector_addPfS_S_i,"",@"SHT_CUDA_INFO"
	.sectionflags	@""
	.align	4


	//----- nvinfo : EIATTR_CUDA_API_VERSION
	.align		4
        /*0000*/ 	.byte	0x04, 0x37
        /*0002*/ 	.short	(.L_13 - .L_12)
.L_12:
        /*0004*/ 	.word	0x00000082


	//----- nvinfo : EIATTR_KPARAM_INFO
	.align		4
.L_13:
        /*0008*/ 	.byte	0x04, 0x17
        /*000a*/ 	.short	(.L_15 - .L_14)
.L_14:
        /*000c*/ 	.word	0x00000000
        /*0010*/ 	.short	0x0003
        /*0012*/ 	.short	0x0018
        /*0014*/ 	.byte	0x00, 0xf0, 0x11, 0x00


	//----- nvinfo : EIATTR_KPARAM_INFO
	.align		4
.L_15:
        /*0018*/ 	.byte	0x04, 0x17
        /*001a*/ 	.short	(.L_17 - .L_16)
.L_16:
        /*001c*/ 	.word	0x00000000
        /*0020*/ 	.short	0x0002
        /*0022*/ 	.short	0x0010
        /*0024*/ 	.byte	0x00, 0xf5, 0x21, 0x00


	//----- nvinfo : EIATTR_KPARAM_INFO
	.align		4
.L_17:
        /*0028*/ 	.byte	0x04, 0x17
        /*002a*/ 	.short	(.L_19 - .L_18)
.L_18:
        /*002c*/ 	.word	0x00000000
        /*0030*/ 	.short	0x0001
        /*0032*/ 	.short	0x0008
        /*0034*/ 	.byte	0x00, 0xf5, 0x21, 0x00


	//----- nvinfo : EIATTR_KPARAM_INFO
	.align		4
.L_19:
        /*0038*/ 	.byte	0x04, 0x17
        /*003a*/ 	.short	(.L_21 - .L_20)
.L_20:
        /*003c*/ 	.word	0x00000000
        /*0040*/ 	.short	0x0000
        /*0042*/ 	.short	0x0000
        /*0044*/ 	.byte	0x00, 0xf5, 0x21, 0x00


	//----- nvinfo : EIATTR_SPARSE_MMA_MASK
	.align		4
.L_21:
        /*0048*/ 	.byte	0x03, 0x50
        /*004a*/ 	.short	0x0000


	//----- nvinfo : EIATTR_MAXREG_COUNT
	.align		4
        /*004c*/ 	.byte	0x03, 0x1b
        /*004e*/ 	.short	0x00ff


	//----- nvinfo : EIATTR_MERCURY_ISA_VERSION
	.align		4
        /*0050*/ 	.byte	0x03, 0x5f
        /*0052*/ 	.short	0x0101


	//----- nvinfo : EIATTR_VRC_CTA_INIT_COUNT
	.align		4
        /*0054*/ 	.byte	0x02, 0x4a
	.zero		1
	.zero		1


	//----- nvinfo : EIATTR_EXIT_INSTR_OFFSETS
	.align		4
        /*0058*/ 	.byte	0x04, 0x1c
        /*005a*/ 	.short	(.L_23 - .L_22)


	//   ....[0]....
.L_22:
        /*005c*/ 	.word	0x00000300


	//   ....[1]....
        /*0060*/ 	.word	0x000003b0


	//----- nvinfo : EIATTR_CRS_STACK_SIZE
	.align		4
.L_23:
        /*0064*/ 	.byte	0x04, 0x1e
        /*0066*/ 	.short	(.L_25 - .L_24)
.L_24:
        /*0068*/ 	.word	0x00000000


	//----- nvinfo : EIATTR_CBANK_PARAM_SIZE
	.align		4
.L_25:
        /*006c*/ 	.byte	0x03, 0x19
        /*006e*/ 	.short	0x001c


	//----- nvinfo : EIATTR_PARAM_CBANK
	.align		4
        /*0070*/ 	.byte	0x04, 0x0a
        /*0072*/ 	.short	(.L_27 - .L_26)
	.align		4
.L_26:
        /*0074*/ 	.word	index@(.nv.constant0._Z10vector_addPfS_S_i)
        /*0078*/ 	.short	0x0380
        /*007a*/ 	.short	0x001c


	//----- nvinfo : EIATTR_SW_WAR
	.align		4
.L_27:
        /*007c*/ 	.byte	0x04, 0x36
        /*007e*/ 	.short	(.L_29 - .L_28)
.L_28:
        /*0080*/ 	.word	0x00000008
.L_29:


//--------------------- .nv.info._Z6warmupv       --------------------------
	.section	.nv.info._Z6warmupv,"",@"SHT_CUDA_INFO"
	.sectionflags	@""
	.align	4


	//----- nvinfo : EIATTR_CUDA_API_VERSION
	.align		4
        /*0000*/ 	.byte	0x04, 0x37
        /*0002*/ 	.short	(.L_31 - .L_30)
.L_30:
        /*0004*/ 	.word	0x00000082


	//----- nvinfo : EIATTR_SPARSE_MMA_MASK
	.align		4
.L_31:
        /*0008*/ 	.byte	0x03, 0x50
        /*000a*/ 	.short	0x0000


	//----- nvinfo : EIATTR_MAXREG_COUNT
	.align		4
        /*000c*/ 	.byte	0x03, 0x1b
        /*000e*/ 	.short	0x00ff


	//----- nvinfo : EIATTR_MERCURY_ISA_VERSION
	.align		4
        /*0010*/ 	.byte	0x03, 0x5f
        /*0012*/ 	.short	0x0101


	//----- nvinfo : EIATTR_VRC_CTA_INIT_COUNT
	.align		4
        /*0014*/ 	.byte	0x02, 0x4a
	.zero		1
	.zero		1


	//----- nvinfo : EIATTR_EXIT_INSTR_OFFSETS
	.align		4
        /*0018*/ 	.byte	0x04, 0x1c
        /*001a*/ 	.short	(.L_33 - .L_32)


	//   ....[0]....
.L_32:
        /*001c*/ 	.word	0x00000010


	//----- nvinfo : EIATTR_SW_WAR
	.align		4
.L_33:
        /*0020*/ 	.byte	0x04, 0x36
        /*0022*/ 	.short	(.L_35 - .L_34)
.L_34:
        /*0024*/ 	.word	0x00000008
.L_35:


//--------------------- .nv.callgraph             --------------------------
	.section	.nv.callgraph,"",@"SHT_CUDA_CALLGRAPH"
	.align	4
	.sectionentsize	8
	.align		4
        /*0000*/ 	.word	0x00000000
	.align		4
        /*0004*/ 	.word	0xffffffff
	.align		4
        /*0008*/ 	.word	0x00000000
	.align		4
        /*000c*/ 	.word	0xfffffffe
	.align		4
        /*0010*/ 	.word	0x00000000
	.align		4
        /*0014*/ 	.word	0xfffffffd
	.align		4
        /*0018*/ 	.word	0x00000000
	.align		4
        /*001c*/ 	.word	0xfffffffc


//--------------------- .text._Z10vector_addPfS_S_i --------------------------
	.section	.text._Z10vector_addPfS_S_i,"ax",@progbits
	.align	128
        .global         _Z10vector_addPfS_S_i
        .type           _Z10vector_addPfS_S_i,@function
        .size           _Z10vector_addPfS_S_i,(.L_x_4 - _Z10vector_addPfS_S_i)
        .other          _Z10vector_addPfS_S_i,@"STO_CUDA_ENTRY STV_DEFAULT"
_Z10vector_addPfS_S_i:
.text._Z10vector_addPfS_S_i:
[----:B------:R-:W-:Y:S01]  /*0000*/  LDC R1, c[0x0][0x37c] ;  /* 0x0000df00ff017b82 */ /* 0x000fe20000000800 */
[----:B------:R-:W0:Y:S07]  /*0010*/  S2R R13, SR_TID.X ;  /* 0x00000000000d7919 */ /* 0x000e2e0000002100 */
[----:B------:R-:W1:Y:S01]  /*0020*/  S2UR UR4, SR_CTAID.X ;  /* 0x00000000000479c3 */ /* 0x000e620000002500 */
[----:B------:R-:W2:Y:S07]  /*0030*/  LDCU UR6, c[0x0][0x398] ;  /* 0x00007300ff0677ac */ /* 0x000eae0008000800 */
[----:B------:R-:W1:Y:S08]  /*0040*/  LDC R0, c[0x0][0x360] ;  /* 0x0000d800ff007b82 */ /* 0x000e700000000800 */
[----:B------:R-:W3:Y:S08]  /*0050*/  LDC.64 R2, c[0x0][0x380] ;  /* 0x0000e000ff027b82 */ /* 0x000ef00000000a00 */
[----:B------:R-:W4:Y:S01]  /*0060*/  LDC.64 R4, c[0x0][0x388] ;  /* 0x0000e200ff047b82 */ /* 0x000f220000000a00 */
[----:B-1----:R-:W-:Y:S01]  /*0070*/  IMAD R6, R0, UR4, RZ ;  /* 0x0000000400067c24 */ /* 0x002fe2000f8e02ff */
[----:B------:R-:W1:Y:S06]  /*0080*/  LDCU.64 UR4, c[0x0][0x358] ;  /* 0x00006b00ff0477ac */ /* 0x000e6c0008000a00 */
[----:B------:R-:W5:Y:S01]  /*0090*/  LDC.64 R8, c[0x0][0x380] ;  /* 0x0000e000ff087b82 */ /* 0x000f620000000a00 */
[----:B0-----:R-:W-:-:S04]  /*00a0*/  LEA R13, R6, R13, 0x2 ;  /* 0x0000000d060d7211 */ /* 0x001fc800078e10ff */
[----:B--2---:R-:W-:-:S03]  /*00b0*/  ISETP.GE.AND P1, PT, R13, UR6, PT ;  /* 0x000000060d007c0c */ /* 0x004fc6000bf26270 */
[----:B------:R-:W0:Y:S10]  /*00c0*/  LDC.64 R10, c[0x0][0x388] ;  /* 0x0000e200ff0a7b82 */ /* 0x000e340000000a00 */
[C---:B---3--:R-:W-:Y:S01]  /*00d0*/  @!P1 IMAD.WIDE R2, R13.reuse, 0x4, R2 ;  /* 0x000000040d029825 */ /* 0x048fe200078e0202 */
[----:B------:R-:W2:Y:S03]  /*00e0*/  @!P1 LDC.64 R6, c[0x0][0x390] ;  /* 0x0000e400ff069b82 */ /* 0x000ea60000000a00 */
[----:B----4-:R-:W-:-:S02]  /*00f0*/  @!P1 IMAD.WIDE R4, R13, 0x4, R4 ;  /* 0x000000040d049825 */ /* 0x010fc400078e0204 */
[----:B-1----:R-:W3:Y:S04]  /*0100*/  @!P1 LDG.E R2, desc[UR4][R2.64] ;  /* 0x0000000402029981 */ /* 0x002ee8000c1e1900 */
[----:B------:R-:W3:Y:S01]  /*0110*/  @!P1 LDG.E R5, desc[UR4][R4.64] ;  /* 0x0000000404059981 */ /* 0x000ee2000c1e1900 */
[----:B------:R-:W-:-:S04]  /*0120*/  IADD3 R17, PT, PT, R13, R0, RZ ;  /* 0x000000000d117210 */ /* 0x000fc80007ffe0ff */
[----:B------:R-:W-:Y:S01]  /*0130*/  ISETP.GE.AND P0, PT, R17, UR6, PT ;  /* 0x0000000611007c0c */ /* 0x000fe2000bf06270 */
[----:B--2---:R-:W-:-:S12]  /*0140*/  @!P1 IMAD.WIDE R6, R13, 0x4, R6 ;  /* 0x000000040d069825 */ /* 0x004fd800078e0206 */
[----:B-----5:R-:W-:-:S04]  /*0150*/  @!P0 IMAD.WIDE R8, R17, 0x4, R8 ;  /* 0x0000000411088825 */ /* 0x020fc800078e0208 */
[----:B0-----:R-:W-:-:S04]  /*0160*/  @!P0 IMAD.WIDE R10, R17, 0x4, R10 ;  /* 0x00000004110a8825 */ /* 0x001fc800078e020a */
[----:B---3--:R-:W-:Y:S02]  /*0170*/  @!P1 FADD R15, R2, R5 ;  /* 0x00000005020f9221 */ /* 0x008fe40000000000 */
[----:B------:R-:W0:Y:S03]  /*0180*/  @!P0 LDC.64 R2, c[0x0][0x390] ;  /* 0x0000e400ff028b82 */ /* 0x000e260000000a00 */
[----:B------:R1:W-:Y:S04]  /*0190*/  @!P1 STG.E desc[UR4][R6.64], R15 ;  /* 0x0000000f06009986 */ /* 0x0003e8000c101904 */
[----:B------:R-:W2:Y:S04]  /*01a0*/  @!P0 LDG.E R8, desc[UR4][R8.64] ;  /* 0x0000000408088981 */ /* 0x000ea8000c1e1900 */
[----:B------:R-:W2:Y:S01]  /*01b0*/  @!P0 LDG.E R11, desc[UR4][R10.64] ;  /* 0x000000040a0b8981 */ /* 0x000ea2000c1e1900 */
[----:B------:R-:W-:Y:S01]  /*01c0*/  IADD3 R13, PT, PT, R17, R0, RZ ;  /* 0x00000000110d7210 */ /* 0x000fe20007ffe0ff */
[----:B------:R-:W-:Y:S03]  /*01d0*/  BSSY.RECONVERGENT B0, `(.L_x_0) ;  /* 0x0000012000007945 */ /* 0x000fe60003800200 */
[----:B------:R-:W-:-:S02]  /*01e0*/  ISETP.GE.AND P1, PT, R13, UR6, PT ;  /* 0x000000060d007c0c */ /* 0x000fc4000bf26270 */
[----:B------:R-:W-:-:S04]  /*01f0*/  IADD3 R0, PT, PT, R13, R0, RZ ;  /* 0x000000000d007210 */ /* 0x000fc80007ffe0ff */
[----:B------:R-:W-:Y:S01]  /*0200*/  ISETP.GE.AND P2, PT, R0, UR6, PT ;  /* 0x0000000600007c0c */ /* 0x000fe2000bf46270 */
[----:B0-----:R-:W-:-:S04]  /*0210*/  @!P0 IMAD.WIDE R2, R17, 0x4, R2 ;  /* 0x0000000411028825 */ /* 0x001fc800078e0202 */
[----:B--2---:R-:W-:-:S05]  /*0220*/  @!P0 FADD R5, R8, R11 ;  /* 0x0000000b08058221 */ /* 0x004fca0000000000 */
[----:B------:R1:W-:Y:S01]  /*0230*/  @!P0 STG.E desc[UR4][R2.64], R5 ;  /* 0x0000000502008986 */ /* 0x0003e2000c101904 */
[----:B------:R-:W-:Y:S05]  /*0240*/  @P1 BRA `(.L_x_1) ;  /* 0x0000000000281947 */ /* 0x000fea0003800000 */
[----:B-1----:R-:W0:Y:S08]  /*0250*/  LDC.64 R2, c[0x0][0x380] ;  /* 0x0000e000ff027b82 */ /* 0x002e300000000a00 */
[----:B------:R-:W1:Y:S08]  /*0260*/  LDC.64 R4, c[0x0][0x388] ;  /* 0x0000e200ff047b82 */ /* 0x000e700000000a00 */
[----:B------:R-:W2:Y:S01]  /*0270*/  LDC.64 R6, c[0x0][0x390] ;  /* 0x0000e400ff067b82 */ /* 0x000ea20000000a00 */
[----:B0-----:R-:W-:-:S06]  /*0280*/  IMAD.WIDE R2, R13, 0x4, R2 ;  /* 0x000000040d027825 */ /* 0x001fcc00078e0202 */
[----:B------:R-:W3:Y:S01]  /*0290*/  LDG.E R2, desc[UR4][R2.64] ;  /* 0x0000000402027981 */ /* 0x000ee2000c1e1900 */
[----:B-1----:R-:W-:-:S06]  /*02a0*/  IMAD.WIDE R4, R13, 0x4, R4 ;  /* 0x000000040d047825 */ /* 0x002fcc00078e0204 */
[----:B------:R-:W3:Y:S01]  /*02b0*/  LDG.E R5, desc[UR4][R4.64] ;  /* 0x0000000404057981 */ /* 0x000ee2000c1e1900 */
[----:B--2---:R-:W-:-:S04]  /*02c0*/  IMAD.WIDE R6, R13, 0x4, R6 ;  /* 0x000000040d067825 */ /* 0x004fc800078e0206 */
[----:B---3--:R-:W-:-:S05]  /*02d0*/  FADD R9, R2, R5 ;  /* 0x0000000502097221 */ /* 0x008fca0000000000 */
[----:B------:R0:W-:Y:S02]  /*02e0*/  STG.E desc[UR4][R6.64], R9 ;  /* 0x0000000906007986 */ /* 0x0001e4000c101904 */
.L_x_1:
[----:B------:R-:W-:Y:S05]  /*02f0*/  BSYNC.RECONVERGENT B0 ;  /* 0x0000000000007941 */ /* 0x000fea0003800200 */
.L_x_0:
[----:B------:R-:W-:Y:S05]  /*0300*/  @P2 EXIT ;  /* 0x000000000000294d */ /* 0x000fea0003800000 */
[----:B-1----:R-:W1:Y:S08]  /*0310*/  LDC.64 R2, c[0x0][0x380] ;  /* 0x0000e000ff027b82 */ /* 0x002e700000000a00 */
[----:B------:R-:W2:Y:S08]  /*0320*/  LDC.64 R4, c[0x0][0x388] ;  /* 0x0000e200ff047b82 */ /* 0x000eb00000000a00 */
[----:B0-----:R-:W0:Y:S01]  /*0330*/  LDC.64 R6, c[0x0][0x390] ;  /* 0x0000e400ff067b82 */ /* 0x001e220000000a00 */
[----:B-1----:R-:W-:-:S06]  /*0340*/  IMAD.WIDE R2, R0, 0x4, R2 ;  /* 0x0000000400027825 */ /* 0x002fcc00078e0202 */
[----:B------:R-:W3:Y:S01]  /*0350*/  LDG.E R2, desc[UR4][R2.64] ;  /* 0x0000000402027981 */ /* 0x000ee2000c1e1900 */
[----:B--2---:R-:W-:-:S06]  /*0360*/  IMAD.WIDE R4, R0, 0x4, R4 ;  /* 0x0000000400047825 */ /* 0x004fcc00078e0204 */
[----:B------:R-:W3:Y:S01]  /*0370*/  LDG.E R5, desc[UR4][R4.64] ;  /* 0x0000000404057981 */ /* 0x000ee2000c1e1900 */
[----:B0-----:R-:W-:-:S04]  /*0380*/  IMAD.WIDE R6, R0, 0x4, R6 ;  /* 0x0000000400067825 */ /* 0x001fc800078e0206 */
[----:B---3--:R-:W-:-:S05]  /*0390*/  FADD R9, R2, R5 ;  /* 0x0000000502097221 */ /* 0x008fca0000000000 */
[----:B------:R-:W-:Y:S01]  /*03a0*/  STG.E desc[UR4][R6.64], R9 ;  /* 0x0000000906007986 */ /* 0x000fe2000c101904 */
[----:B------:R-:W-:Y:S05]  /*03b0*/  EXIT ;  /* 0x000000000000794d */ /* 0x000fea0003800000 */
.L_x_2:
[----:B------:R-:W-:-:S00]  /*03c0*/  BRA `(.L_x_2) ;  /* 0xfffffffc00fc7947 */ /* 0x000fc0000383ffff */
[----:B------:R-:W-:-:S00]  /*03d0*/  NOP ;  /* 0x0000000000007918 */ /* 0x000fc00000000000 */
        /* <DEDUP_REMOVED lines=10> */
.L_x_4:


//--------------------- .text._Z6warmupv          --------------------------
	.section	.text._Z6warmupv,"ax",@progbits
	.align	128
        .global         _Z6warmupv
        .type           _Z6warmupv,@function
        .size           _Z6warmupv,(.L_x_5 - _Z6warmupv)
        .other          _Z6warmupv,@"STO_CUDA_ENTRY STV_DEFAULT"
_Z6warmupv:
.text._Z6warmupv:
[----:B------:R-:W-:Y:S01]  /*0000*/  LDC R1, c[0x0][0x37c] ;  /* 0x0000df00ff017b82 */ /* 0x000fe20000000800 */
[----:B------:R-:W-:Y:S05]  /*0010*/  EXIT ;  /* 0x000000000000794d */ /* 0x000fea0003800000 */
.L_x_3:
        /* <DEDUP_REMOVED lines=14> */
.L_x_5:


//--------------------- .nv.shared.reserved.0     --------------------------
	.section	.nv.shared.reserved.0,"aw",@nobits
	.weak		__nv_reservedSMEM_offset_0_alias
	.size		__nv_reservedSMEM_offset_0_alias, 0, 64
	.other		__nv_reservedSMEM_offset_0_alias,@"STO_CUDA_RESERVED_SHARED STV_DEFAULT"
__nv_reservedSMEM_offset_0_alias:
	.zero		0
	.zero		64


//--------------------- .nv.constant0._Z10vector_addPfS_S_i --------------------------
	.section	.nv.constant0._Z10vector_addPfS_S_i,"a",@progbits
	.sectionflags	@""
	.align	4
.nv.constant0._Z10vector_addPfS_S_i:
	.zero		924


//--------------------- .nv.constant0._Z6warmupv  --------------------------
	.section	.nv.constant0._Z6warmupv,"a",@progbits
	.sectionflags	@""
	.align	4
.nv.constant0._Z6warmupv:
	.zero		896


//--------------------- SYMBOLS --------------------------

	.type		.nv.reservedSmem.offset0,@object
	.size		.nv.reservedSmem.offset0,0x4
